//
// Generated by NVIDIA NVVM Compiler
//
// Compiler Build ID: CL-36424714
// Cuda compilation tools, release 13.0, V13.0.88
// Based on NVVM 20.0.0
//

.version 9.0
.target sm_100
.address_size 64

	// .globl	_Z19init_indices_kernelPjj
.global .align 1 .b8 _ZN34_INTERNAL_f281af58_4_k_cu_4f9e83c24cuda3std3__45__cpo5beginE[1];
.global .align 1 .b8 _ZN34_INTERNAL_f281af58_4_k_cu_4f9e83c24cuda3std3__45__cpo3endE[1];
.global .align 1 .b8 _ZN34_INTERNAL_f281af58_4_k_cu_4f9e83c24cuda3std3__45__cpo6cbeginE[1];
.global .align 1 .b8 _ZN34_INTERNAL_f281af58_4_k_cu_4f9e83c24cuda3std3__45__cpo4cendE[1];
.global .align 1 .b8 _ZN34_INTERNAL_f281af58_4_k_cu_4f9e83c24cuda3std3__45__cpo6rbeginE[1];
.global .align 1 .b8 _ZN34_INTERNAL_f281af58_4_k_cu_4f9e83c24cuda3std3__45__cpo4rendE[1];
.global .align 1 .b8 _ZN34_INTERNAL_f281af58_4_k_cu_4f9e83c24cuda3std3__45__cpo7crbeginE[1];
.global .align 1 .b8 _ZN34_INTERNAL_f281af58_4_k_cu_4f9e83c24cuda3std3__45__cpo5crendE[1];
.global .align 1 .b8 _ZN34_INTERNAL_f281af58_4_k_cu_4f9e83c24cuda3std3__436_GLOBAL__N__f281af58_4_k_cu_4f9e83c26ignoreE[1];
.global .align 1 .b8 _ZN34_INTERNAL_f281af58_4_k_cu_4f9e83c24cuda3std3__419piecewise_constructE[1];
.global .align 1 .b8 _ZN34_INTERNAL_f281af58_4_k_cu_4f9e83c24cuda3std3__48in_placeE[1];
.global .align 1 .b8 _ZN34_INTERNAL_f281af58_4_k_cu_4f9e83c24cuda3std3__420unreachable_sentinelE[1];
.global .align 1 .b8 _ZN34_INTERNAL_f281af58_4_k_cu_4f9e83c24cuda3std3__47nulloptE[1];
.global .align 1 .b8 _ZN34_INTERNAL_f281af58_4_k_cu_4f9e83c24cuda3std6ranges3__45__cpo4swapE[1];
.global .align 1 .b8 _ZN34_INTERNAL_f281af58_4_k_cu_4f9e83c24cuda3std6ranges3__45__cpo9iter_moveE[1];
.global .align 1 .b8 _ZN34_INTERNAL_f281af58_4_k_cu_4f9e83c24cuda3std6ranges3__45__cpo5beginE[1];
.global .align 1 .b8 _ZN34_INTERNAL_f281af58_4_k_cu_4f9e83c24cuda3std6ranges3__45__cpo3endE[1];
.global .align 1 .b8 _ZN34_INTERNAL_f281af58_4_k_cu_4f9e83c24cuda3std6ranges3__45__cpo6cbeginE[1];
.global .align 1 .b8 _ZN34_INTERNAL_f281af58_4_k_cu_4f9e83c24cuda3std6ranges3__45__cpo4cendE[1];
.global .align 1 .b8 _ZN34_INTERNAL_f281af58_4_k_cu_4f9e83c24cuda3std6ranges3__45__cpo7advanceE[1];
.global .align 1 .b8 _ZN34_INTERNAL_f281af58_4_k_cu_4f9e83c24cuda3std6ranges3__45__cpo9iter_swapE[1];
.global .align 1 .b8 _ZN34_INTERNAL_f281af58_4_k_cu_4f9e83c24cuda3std6ranges3__45__cpo4nextE[1];
.global .align 1 .b8 _ZN34_INTERNAL_f281af58_4_k_cu_4f9e83c24cuda3std6ranges3__45__cpo4prevE[1];
.global .align 1 .b8 _ZN34_INTERNAL_f281af58_4_k_cu_4f9e83c24cuda3std6ranges3__45__cpo4dataE[1];
.global .align 1 .b8 _ZN34_INTERNAL_f281af58_4_k_cu_4f9e83c24cuda3std6ranges3__45__cpo5cdataE[1];
.global .align 1 .b8 _ZN34_INTERNAL_f281af58_4_k_cu_4f9e83c24cuda3std6ranges3__45__cpo4sizeE[1];
.global .align 1 .b8 _ZN34_INTERNAL_f281af58_4_k_cu_4f9e83c24cuda3std6ranges3__45__cpo5ssizeE[1];
.global .align 1 .b8 _ZN34_INTERNAL_f281af58_4_k_cu_4f9e83c24cuda3std6ranges3__45__cpo8distanceE[1];
.global .align 1 .b8 _ZN34_INTERNAL_f281af58_4_k_cu_4f9e83c26thrust24THRUST_300001_SM_1000_NS6system6detail10sequential3seqE[1];

.visible .entry _Z19init_indices_kernelPjj(
	.param .u64 .ptr .align 1 _Z19init_indices_kernelPjj_param_0,
	.param .u32 _Z19init_indices_kernelPjj_param_1
)
{
	.reg .pred 	%p<2>;
	.reg .b32 	%r<6>;
	.reg .b64 	%rd<5>;

	ld.param.u64 	%rd1, [_Z19init_indices_kernelPjj_param_0];
	ld.param.u32 	%r2, [_Z19init_indices_kernelPjj_param_1];
	mov.u32 	%r3, %ctaid.x;
	mov.u32 	%r4, %ntid.x;
	mov.u32 	%r5, %tid.x;
	mad.lo.s32 	%r1, %r3, %r4, %r5;
	setp.ge.u32 	%p1, %r1, %r2;
	@%p1 bra 	$L__BB0_2;
	cvta.to.global.u64 	%rd2, %rd1;
	mul.wide.s32 	%rd3, %r1, 4;
	add.s64 	%rd4, %rd2, %rd3;
	st.global.u32 	[%rd4], %r1;
$L__BB0_2:
	ret;

}
	// .globl	_ZN3cub18CUB_300001_SM_10006detail11EmptyKernelIvEEvv
.visible .entry _ZN3cub18CUB_300001_SM_10006detail11EmptyKernelIvEEvv()
{


	ret;

}


// ===== COMPILED SASS (sm_100) =====

	.target	sm_100

	.elftype	@"ET_EXEC"


//--------------------- .note.nv.tkinfo           --------------------------
	.section	.note.nv.tkinfo,"",@"SHT_NOTE"
	.sectionflags	@"SHF_NOTE_NV_TKINFO"
	.tkinfo
        /*0018*/ 	.word	0x00000002
        /*0030*/ 	.string	""
        /*0030*/ 	.string	"ptxas"
        /*0030*/ 	.string	"Cuda compilation tools, release 13.0, V13.0.88"
        /*0030*/ 	.string	"Build cuda_13.0.r13.0/compiler.36424714_0"
        /*0030*/ 	.string	"-arch sm_100 -m 64 "



//--------------------- .note.nv.cuinfo           --------------------------
	.section	.note.nv.cuinfo,"",@"SHT_NOTE"
	.sectionflags	@"SHF_NOTE_NV_CUINFO"
        /*0018*/ 	.short	0x0002
        /*001a*/ 	.short	0x0064
        /*001c*/ 	.short	0x0082
	.zero		2


//--------------------- .nv.info                  --------------------------
	.section	.nv.info,"",@"SHT_CUDA_INFO"
	.align	4


	//----- nvinfo : EIATTR_REGCOUNT
	.align		4
        /*0000*/ 	.byte	0x04, 0x2f
        /*0002*/ 	.short	(.L_30 - .L_29)
	.align		4
.L_29:
        /*0004*/ 	.word	index@(_Z19init_indices_kernelPjj)
        /*0008*/ 	.word	0x00000008


	//----- nvinfo : EIATTR_FRAME_SIZE
	.align		4
.L_30:
        /*000c*/ 	.byte	0x04, 0x11
        /*000e*/ 	.short	(.L_32 - .L_31)
	.align		4
.L_31:
        /*0010*/ 	.word	index@(_Z19init_indices_kernelPjj)
        /*0014*/ 	.word	0x00000000


	//----- nvinfo : EIATTR_REGCOUNT
	.align		4
.L_32:
        /*0018*/ 	.byte	0x04, 0x2f
        /*001a*/ 	.short	(.L_34 - .L_33)
	.align		4
.L_33:
        /*001c*/ 	.word	index@(_ZN3cub18CUB_300001_SM_10006detail11EmptyKernelIvEEvv)
        /*0020*/ 	.word	0x00000004


	//----- nvinfo : EIATTR_FRAME_SIZE
	.align		4
.L_34:
        /*0024*/ 	.byte	0x04, 0x11
        /*0026*/ 	.short	(.L_36 - .L_35)
	.align		4
.L_35:
        /*0028*/ 	.word	index@(_ZN3cub18CUB_300001_SM_10006detail11EmptyKernelIvEEvv)
        /*002c*/ 	.word	0x00000000


	//----- nvinfo : EIATTR_MIN_STACK_SIZE
	.align		4
.L_36:
        /*0030*/ 	.byte	0x04, 0x12
        /*0032*/ 	.short	(.L_38 - .L_37)
	.align		4
.L_37:
        /*0034*/ 	.word	index@(_ZN3cub18CUB_300001_SM_10006detail11EmptyKernelIvEEvv)
        /*0038*/ 	.word	0x00000000


	//----- nvinfo : EIATTR_MIN_STACK_SIZE
	.align		4
.L_38:
        /*003c*/ 	.byte	0x04, 0x12
        /*003e*/ 	.short	(.L_40 - .L_39)
	.align		4
.L_39:
        /*0040*/ 	.word	index@(_Z19init_indices_kernelPjj)
        /*0044*/ 	.word	0x00000000
.L_40:


//--------------------- .nv.compat                --------------------------
	.section	.nv.compat,"",@"SHT_CUDA_COMPAT_INFO"
	.align	4
        /*0000*/ 	.byte	0x02, 0x09, 0x00, 0x00, 0x02, 0x02, 0x01, 0x00, 0x02, 0x05, 0x05, 0x00, 0x03, 0x07, 0x01, 0x01
        /*0010*/ 	.byte	0x02, 0x03, 0x00, 0x00, 0x02, 0x06, 0x01, 0x00, 0x04, 0x0b, 0x08, 0x00, 0x09, 0x00, 0x00, 0x00
        /*0020*/ 	.byte	0x00, 0x00, 0x00, 0x00


//--------------------- .nv.info._ZN3cub18CUB_300001_SM_10006detail11EmptyKernelIvEEvv --------------------------
	.section	.nv.info._ZN3cub18CUB_300001_SM_10006detail11EmptyKernelIvEEvv,"",@"SHT_CUDA_INFO"
	.sectionflags	@""
	.align	4


	//----- nvinfo : EIATTR_CUDA_API_VERSION
	.align		4
        /*0000*/ 	.byte	0x04, 0x37
        /*0002*/ 	.short	(.L_42 - .L_41)
.L_41:
        /*0004*/ 	.word	0x00000082


	//----- nvinfo : EIATTR_SPARSE_MMA_MASK
	.align		4
.L_42:
        /*0008*/ 	.byte	0x03, 0x50
        /*000a*/ 	.short	0x0000


	//----- nvinfo : EIATTR_MAXREG_COUNT
	.align		4
        /*000c*/ 	.byte	0x03, 0x1b
        /*000e*/ 	.short	0x00ff


	//----- nvinfo : EIATTR_MERCURY_ISA_VERSION
	.align		4
        /*0010*/ 	.byte	0x03, 0x5f
        /*0012*/ 	.short	0x0101


	//----- nvinfo : EIATTR_VRC_CTA_INIT_COUNT
	.align		4
        /*0014*/ 	.byte	0x02, 0x4a
	.zero		1
	.zero		1


	//----- nvinfo : EIATTR_EXIT_INSTR_OFFSETS
	.align		4
        /*0018*/ 	.byte	0x04, 0x1c
        /*001a*/ 	.short	(.L_44 - .L_43)


	//   ....[0]....
.L_43:
        /*001c*/ 	.word	0x00000010


	//----- nvinfo : EIATTR_SW_WAR
	.align		4
.L_44:
        /*0020*/ 	.byte	0x04, 0x36
        /*0022*/ 	.short	(.L_46 - .L_45)
.L_45:
        /*0024*/ 	.word	0x00000008
.L_46:


//--------------------- .nv.info._Z19init_indices_kernelPjj --------------------------
	.section	.nv.info._Z19init_indices_kernelPjj,"",@"SHT_CUDA_INFO"
	.sectionflags	@""
	.align	4


	//----- nvinfo : EIATTR_CUDA_API_VERSION
	.align		4
        /*0000*/ 	.byte	0x04, 0x37
        /*0002*/ 	.short	(.L_48 - .L_47)
.L_47:
        /*0004*/ 	.word	0x00000082


	//----- nvinfo : EIATTR_KPARAM_INFO
	.align		4
.L_48:
        /*0008*/ 	.byte	0x04, 0x17
        /*000a*/ 	.short	(.L_50 - .L_49)
.L_49:
        /*000c*/ 	.word	0x00000000
        /*0010*/ 	.short	0x0001
        /*0012*/ 	.short	0x0008
        /*0014*/ 	.byte	0x00, 0xf0, 0x11, 0x00


	//----- nvinfo : EIATTR_KPARAM_INFO
	.align		4
.L_50:
        /*0018*/ 	.byte	0x04, 0x17
        /*001a*/ 	.short	(.L_52 - .L_51)
.L_51:
        /*001c*/ 	.word	0x00000000
        /*0020*/ 	.short	0x0000
        /*0022*/ 	.short	0x0000
        /*0024*/ 	.byte	0x00, 0xf5, 0x21, 0x00


	//----- nvinfo : EIATTR_SPARSE_MMA_MASK
	.align		4
.L_52:
        /*0028*/ 	.byte	0x03, 0x50
        /*002a*/ 	.short	0x0000


	//----- nvinfo : EIATTR_MAXREG_COUNT
	.align		4
        /*002c*/ 	.byte	0x03, 0x1b
        /*002e*/ 	.short	0x00ff


	//----- nvinfo : EIATTR_MERCURY_ISA_VERSION
	.align		4
        /*0030*/ 	.byte	0x03, 0x5f
        /*0032*/ 	.short	0x0101


	//----- nvinfo : EIATTR_VRC_CTA_INIT_COUNT
	.align		4
        /*0034*/ 	.byte	0x02, 0x4a
	.zero		1
	.zero		1


	//----- nvinfo : EIATTR_EXIT_INSTR_OFFSETS
	.align		4
        /*0038*/ 	.byte	0x04, 0x1c
        /*003a*/ 	.short	(.L_54 - .L_53)


	//   ....[0]....
.L_53:
        /*003c*/ 	.word	0x00000070


	//   ....[1]....
        /*0040*/ 	.word	0x000000c0


	//----- nvinfo : EIATTR_CBANK_PARAM_SIZE
	.align		4
.L_54:
        /*0044*/ 	.byte	0x03, 0x19
        /*0046*/ 	.short	0x000c


	//----- nvinfo : EIATTR_PARAM_CBANK
	.align		4
        /*0048*/ 	.byte	0x04, 0x0a
        /*004a*/ 	.short	(.L_56 - .L_55)
	.align		4
.L_55:
        /*004c*/ 	.word	index@(.nv.constant0._Z19init_indices_kernelPjj)
        /*0050*/ 	.short	0x0380
        /*0052*/ 	.short	0x000c


	//----- nvinfo : EIATTR_SW_WAR
	.align		4
.L_56:
        /*0054*/ 	.byte	0x04, 0x36
        /*0056*/ 	.short	(.L_58 - .L_57)
.L_57:
        /*0058*/ 	.word	0x00000008
.L_58:


//--------------------- .nv.callgraph             --------------------------
	.section	.nv.callgraph,"",@"SHT_CUDA_CALLGRAPH"
	.align	4
	.sectionentsize	8
	.align		4
        /*0000*/ 	.word	0x00000000
	.align		4
        /*0004*/ 	.word	0xffffffff
	.align		4
        /*0008*/ 	.word	0x00000000
	.align		4
        /*000c*/ 	.word	0xfffffffe
	.align		4
        /*0010*/ 	.word	0x00000000
	.align		4
        /*0014*/ 	.word	0xfffffffd
	.align		4
        /*0018*/ 	.word	0x00000000
	.align		4
        /*001c*/ 	.word	0xfffffffc


//--------------------- .nv.constant4             --------------------------
	.section	.nv.constant4,"a",@progbits
	.align	8
	.align		8
.nv.constant4:
        /*0000*/ 	.dword	_ZN34_INTERNAL_f281af58_4_k_cu_4f9e83c24cuda3std3__45__cpo5beginE
	.align		8
        /*0008*/ 	.dword	_ZN34_INTERNAL_f281af58_4_k_cu_4f9e83c24cuda3std3__45__cpo3endE
	.align		8
        /*0010*/ 	.dword	_ZN34_INTERNAL_f281af58_4_k_cu_4f9e83c24cuda3std3__45__cpo6cbeginE
	.align		8
        /*0018*/ 	.dword	_ZN34_INTERNAL_f281af58_4_k_cu_4f9e83c24cuda3std3__45__cpo4cendE
	.align		8
        /*0020*/ 	.dword	_ZN34_INTERNAL_f281af58_4_k_cu_4f9e83c24cuda3std3__45__cpo6rbeginE
	.align		8
        /*0028*/ 	.dword	_ZN34_INTERNAL_f281af58_4_k_cu_4f9e83c24cuda3std3__45__cpo4rendE
	.align		8
        /*0030*/ 	.dword	_ZN34_INTERNAL_f281af58_4_k_cu_4f9e83c24cuda3std3__45__cpo7crbeginE
	.align		8
        /*0038*/ 	.dword	_ZN34_INTERNAL_f281af58_4_k_cu_4f9e83c24cuda3std3__45__cpo5crendE
	.align		8
        /*0040*/ 	.dword	_ZN34_INTERNAL_f281af58_4_k_cu_4f9e83c24cuda3std3__436_GLOBAL__N__f281af58_4_k_cu_4f9e83c26ignoreE
	.align		8
        /*0048*/ 	.dword	_ZN34_INTERNAL_f281af58_4_k_cu_4f9e83c24cuda3std3__419piecewise_constructE
	.align		8
        /*0050*/ 	.dword	_ZN34_INTERNAL_f281af58_4_k_cu_4f9e83c24cuda3std3__48in_placeE
	.align		8
        /*0058*/ 	.dword	_ZN34_INTERNAL_f281af58_4_k_cu_4f9e83c24cuda3std3__420unreachable_sentinelE
	.align		8
        /*0060*/ 	.dword	_ZN34_INTERNAL_f281af58_4_k_cu_4f9e83c24cuda3std3__47nulloptE
	.align		8
        /*0068*/ 	.dword	_ZN34_INTERNAL_f281af58_4_k_cu_4f9e83c24cuda3std6ranges3__45__cpo4swapE
	.align		8
        /*0070*/ 	.dword	_ZN34_INTERNAL_f281af58_4_k_cu_4f9e83c24cuda3std6ranges3__45__cpo9iter_moveE
	.align		8
        /*0078*/ 	.dword	_ZN34_INTERNAL_f281af58_4_k_cu_4f9e83c24cuda3std6ranges3__45__cpo5beginE
	.align		8
        /*0080*/ 	.dword	_ZN34_INTERNAL_f281af58_4_k_cu_4f9e83c24cuda3std6ranges3__45__cpo3endE
	.align		8
        /*0088*/ 	.dword	_ZN34_INTERNAL_f281af58_4_k_cu_4f9e83c24cuda3std6ranges3__45__cpo6cbeginE
	.align		8
        /*0090*/ 	.dword	_ZN34_INTERNAL_f281af58_4_k_cu_4f9e83c24cuda3std6ranges3__45__cpo4cendE
	.align		8
        /*0098*/ 	.dword	_ZN34_INTERNAL_f281af58_4_k_cu_4f9e83c24cuda3std6ranges3__45__cpo7advanceE
	.align		8
        /*00a0*/ 	.dword	_ZN34_INTERNAL_f281af58_4_k_cu_4f9e83c24cuda3std6ranges3__45__cpo9iter_swapE
	.align		8
        /*00a8*/ 	.dword	_ZN34_INTERNAL_f281af58_4_k_cu_4f9e83c24cuda3std6ranges3__45__cpo4nextE
	.align		8
        /*00b0*/ 	.dword	_ZN34_INTERNAL_f281af58_4_k_cu_4f9e83c24cuda3std6ranges3__45__cpo4prevE
	.align		8
        /*00b8*/ 	.dword	_ZN34_INTERNAL_f281af58_4_k_cu_4f9e83c24cuda3std6ranges3__45__cpo4dataE
	.align		8
        /*00c0*/ 	.dword	_ZN34_INTERNAL_f281af58_4_k_cu_4f9e83c24cuda3std6ranges3__45__cpo5cdataE
	.align		8
        /*00c8*/ 	.dword	_ZN34_INTERNAL_f281af58_4_k_cu_4f9e83c24cuda3std6ranges3__45__cpo4sizeE
	.align		8
        /*00d0*/ 	.dword	_ZN34_INTERNAL_f281af58_4_k_cu_4f9e83c24cuda3std6ranges3__45__cpo5ssizeE
	.align		8
        /*00d8*/ 	.dword	_ZN34_INTERNAL_f281af58_4_k_cu_4f9e83c24cuda3std6ranges3__45__cpo8distanceE
	.align		8
        /*00e0*/ 	.dword	_ZN34_INTERNAL_f281af58_4_k_cu_4f9e83c26thrust24THRUST_300001_SM_1000_NS6system6detail10sequential3seqE


//--------------------- .text._ZN3cub18CUB_300001_SM_10006detail11EmptyKernelIvEEvv --------------------------
	.section	.text._ZN3cub18CUB_300001_SM_10006detail11EmptyKernelIvEEvv,"ax",@progbits
	.align	128
        .global         _ZN3cub18CUB_300001_SM_10006detail11EmptyKernelIvEEvv
        .type           _ZN3cub18CUB_300001_SM_10006detail11EmptyKernelIvEEvv,@function
        .size           _ZN3cub18CUB_300001_SM_10006detail11EmptyKernelIvEEvv,(.L_x_2 - _ZN3cub18CUB_300001_SM_10006detail11EmptyKernelIvEEvv)
        .other          _ZN3cub18CUB_300001_SM_10006detail11EmptyKernelIvEEvv,@"STO_CUDA_ENTRY STV_DEFAULT"
_ZN3cub18CUB_300001_SM_10006detail11EmptyKernelIvEEvv:
.text._ZN3cub18CUB_300001_SM_10006detail11EmptyKernelIvEEvv:
[----:B------:R-:W-:Y:S01]  /*0000*/  LDC R1, c[0x0][0x37c] ;  /* 0x0000df00ff017b82 */ /* 0x000fe20000000800 */
[----:B------:R-:W-:Y:S05]  /*0010*/  EXIT ;  /* 0x000000000000794d */ /* 0x000fea0003800000 */
.L_x_0:
[----:B------:R-:W-:-:S00]  /*0020*/  BRA `(.L_x_0) ;  /* 0xfffffffc00fc7947 */ /* 0x000fc0000383ffff */
[----:B------:R-:W-:-:S00]  /*0030*/  NOP ;  /* 0x0000000000007918 */ /* 0x000fc00000000000 */
        /* <DEDUP_REMOVED lines=12> */
.L_x_2:


//--------------------- .text._Z19init_indices_kernelPjj --------------------------
	.section	.text._Z19init_indices_kernelPjj,"ax",@progbits
	.align	128
        .global         _Z19init_indices_kernelPjj
        .type           _Z19init_indices_kernelPjj,@function
        .size           _Z19init_indices_kernelPjj,(.L_x_3 - _Z19init_indices_kernelPjj)
        .other          _Z19init_indices_kernelPjj,@"STO_CUDA_ENTRY STV_DEFAULT"
_Z19init_indices_kernelPjj:
.text._Z19init_indices_kernelPjj:
[----:B------:R-:W-:Y:S01]  /*0000*/  LDC R1, c[0x0][0x37c] ;  /* 0x0000df00ff017b82 */ /* 0x000fe20000000800 */
[----:B------:R-:W0:Y:S07]  /*0010*/  S2R R0, SR_TID.X ;  /* 0x0000000000007919 */ /* 0x000e2e0000002100 */
[----:B------:R-:W0:Y:S01]  /*0020*/  S2UR UR4, SR_CTAID.X ;  /* 0x00000000000479c3 */ /* 0x000e220000002500 */
[----:B------:R-:W1:Y:S07]  /*0030*/  LDCU UR5, c[0x0][0x388] ;  /* 0x00007100ff0577ac */ /* 0x000e6e0008000800 */
[----:B------:R-:W0:Y:S02]  /*0040*/  LDC R5, c[0x0][0x360] ;  /* 0x0000d800ff057b82 */ /* 0x000e240000000800 */
[----:B0-----:R-:W-:-:S05]  /*0050*/  IMAD R5, R5, UR4, R0 ;  /* 0x0000000405057c24 */ /* 0x001fca000f8e0200 */
[----:B-1----:R-:W-:-:S13]  /*0060*/  ISETP.GE.U32.AND P0, PT, R5, UR5, PT ;  /* 0x0000000505007c0c */ /* 0x002fda000bf06070 */
[----:B------:R-:W-:Y:S05]  /*0070*/  @P0 EXIT ;  /* 0x000000000000094d */ /* 0x000fea0003800000 */
[----:B------:R-:W0:Y:S01]  /*0080*/  LDC.64 R2, c[0x0][0x380] ;  /* 0x0000e000ff027b82 */ /* 0x000e220000000a00 */
[----:B------:R-:W1:Y:S01]  /*0090*/  LDCU.64 UR4, c[0x0][0x358] ;  /* 0x00006b00ff0477ac */ /* 0x000e620008000a00 */
[----:B0-----:R-:W-:-:S05]  /*00a0*/  IMAD.WIDE R2, R5, 0x4, R2 ;  /* 0x0000000405027825 */ /* 0x001fca00078e0202 */
[----:B-1----:R-:W-:Y:S01]  /*00b0*/  STG.E desc[UR4][R2.64], R5 ;  /* 0x0000000502007986 */ /* 0x002fe2000c101904 */
[----:B------:R-:W-:Y:S05]  /*00c0*/  EXIT ;  /* 0x000000000000794d */ /* 0x000fea0003800000 */
.L_x_1:
        /* <DEDUP_REMOVED lines=11> */
.L_x_3:


//--------------------- .nv.shared.reserved.0     --------------------------
	.section	.nv.shared.reserved.0,"aw",@nobits
	.weak		__nv_reservedSMEM_offset_0_alias
	.size		__nv_reservedSMEM_offset_0_alias, 0, 64
	.other		__nv_reservedSMEM_offset_0_alias,@"STO_CUDA_RESERVED_SHARED STV_DEFAULT"
__nv_reservedSMEM_offset_0_alias:
	.zero		0
	.zero		64


//--------------------- .nv.global                --------------------------
	.section	.nv.global,"aw",@nobits
.nv.global:
	.type		_ZN34_INTERNAL_f281af58_4_k_cu_4f9e83c24cuda3std3__436_GLOBAL__N__f281af58_4_k_cu_4f9e83c26ignoreE,@object
	.size		_ZN34_INTERNAL_f281af58_4_k_cu_4f9e83c24cuda3std3__436_GLOBAL__N__f281af58_4_k_cu_4f9e83c26ignoreE,(_ZN34_INTERNAL_f281af58_4_k_cu_4f9e83c24cuda3std6ranges3__45__cpo5cdataE - _ZN34_INTERNAL_f281af58_4_k_cu_4f9e83c24cuda3std3__436_GLOBAL__N__f281af58_4_k_cu_4f9e83c26ignoreE)
_ZN34_INTERNAL_f281af58_4_k_cu_4f9e83c24cuda3std3__436_GLOBAL__N__f281af58_4_k_cu_4f9e83c26ignoreE:
	.zero		1
	.type		_ZN34_INTERNAL_f281af58_4_k_cu_4f9e83c24cuda3std6ranges3__45__cpo5cdataE,@object
	.size		_ZN34_INTERNAL_f281af58_4_k_cu_4f9e83c24cuda3std6ranges3__45__cpo5cdataE,(_ZN34_INTERNAL_f281af58_4_k_cu_4f9e83c24cuda3std3__45__cpo5beginE - _ZN34_INTERNAL_f281af58_4_k_cu_4f9e83c24cuda3std6ranges3__45__cpo5cdataE)
_ZN34_INTERNAL_f281af58_4_k_cu_4f9e83c24cuda3std6ranges3__45__cpo5cdataE:
	.zero		1
	.type		_ZN34_INTERNAL_f281af58_4_k_cu_4f9e83c24cuda3std3__45__cpo5beginE,@object
	.size		_ZN34_INTERNAL_f281af58_4_k_cu_4f9e83c24cuda3std3__45__cpo5beginE,(_ZN34_INTERNAL_f281af58_4_k_cu_4f9e83c24cuda3std6ranges3__45__cpo3endE - _ZN34_INTERNAL_f281af58_4_k_cu_4f9e83c24cuda3std3__45__cpo5beginE)
_ZN34_INTERNAL_f281af58_4_k_cu_4f9e83c24cuda3std3__45__cpo5beginE:
	.zero		1
	.type		_ZN34_INTERNAL_f281af58_4_k_cu_4f9e83c24cuda3std6ranges3__45__cpo3endE,@object
	.size		_ZN34_INTERNAL_f281af58_4_k_cu_4f9e83c24cuda3std6ranges3__45__cpo3endE,(_ZN34_INTERNAL_f281af58_4_k_cu_4f9e83c24cuda3std3__47nulloptE - _ZN34_INTERNAL_f281af58_4_k_cu_4f9e83c24cuda3std6ranges3__45__cpo3endE)
_ZN34_INTERNAL_f281af58_4_k_cu_4f9e83c24cuda3std6ranges3__45__cpo3endE:
	.zero		1
	.type		_ZN34_INTERNAL_f281af58_4_k_cu_4f9e83c24cuda3std3__47nulloptE,@object
	.size		_ZN34_INTERNAL_f281af58_4_k_cu_4f9e83c24cuda3std3__47nulloptE,(_ZN34_INTERNAL_f281af58_4_k_cu_4f9e83c26thrust24THRUST_300001_SM_1000_NS6system6detail10sequential3seqE - _ZN34_INTERNAL_f281af58_4_k_cu_4f9e83c24cuda3std3__47nulloptE)
_ZN34_INTERNAL_f281af58_4_k_cu_4f9e83c24cuda3std3__47nulloptE:
	.zero		1
	.type		_ZN34_INTERNAL_f281af58_4_k_cu_4f9e83c26thrust24THRUST_300001_SM_1000_NS6system6detail10sequential3seqE,@object
	.size		_ZN34_INTERNAL_f281af58_4_k_cu_4f9e83c26thrust24THRUST_300001_SM_1000_NS6system6detail10sequential3seqE,(_ZN34_INTERNAL_f281af58_4_k_cu_4f9e83c24cuda3std3__45__cpo6rbeginE - _ZN34_INTERNAL_f281af58_4_k_cu_4f9e83c26thrust24THRUST_300001_SM_1000_NS6system6detail10sequential3seqE)
_ZN34_INTERNAL_f281af58_4_k_cu_4f9e83c26thrust24THRUST_300001_SM_1000_NS6system6detail10sequential3seqE:
	.zero		1
	.type		_ZN34_INTERNAL_f281af58_4_k_cu_4f9e83c24cuda3std3__45__cpo6rbeginE,@object
	.size		_ZN34_INTERNAL_f281af58_4_k_cu_4f9e83c24cuda3std3__45__cpo6rbeginE,(_ZN34_INTERNAL_f281af58_4_k_cu_4f9e83c24cuda3std6ranges3__45__cpo9iter_swapE - _ZN34_INTERNAL_f281af58_4_k_cu_4f9e83c24cuda3std3__45__cpo6rbeginE)
_ZN34_INTERNAL_f281af58_4_k_cu_4f9e83c24cuda3std3__45__cpo6rbeginE:
	.zero		1
	.type		_ZN34_INTERNAL_f281af58_4_k_cu_4f9e83c24cuda3std6ranges3__45__cpo9iter_swapE,@object
	.size		_ZN34_INTERNAL_f281af58_4_k_cu_4f9e83c24cuda3std6ranges3__45__cpo9iter_swapE,(_ZN34_INTERNAL_f281af58_4_k_cu_4f9e83c24cuda3std3__48in_placeE - _ZN34_INTERNAL_f281af58_4_k_cu_4f9e83c24cuda3std6ranges3__45__cpo9iter_swapE)
_ZN34_INTERNAL_f281af58_4_k_cu_4f9e83c24cuda3std6ranges3__45__cpo9iter_swapE:
	.zero		1
	.type		_ZN34_INTERNAL_f281af58_4_k_cu_4f9e83c24cuda3std3__48in_placeE,@object
	.size		_ZN34_INTERNAL_f281af58_4_k_cu_4f9e83c24cuda3std3__48in_placeE,(_ZN34_INTERNAL_f281af58_4_k_cu_4f9e83c24cuda3std6ranges3__45__cpo5ssizeE - _ZN34_INTERNAL_f281af58_4_k_cu_4f9e83c24cuda3std3__48in_placeE)
_ZN34_INTERNAL_f281af58_4_k_cu_4f9e83c24cuda3std3__48in_placeE:
	.zero		1
	.type		_ZN34_INTERNAL_f281af58_4_k_cu_4f9e83c24cuda3std6ranges3__45__cpo5ssizeE,@object
	.size		_ZN34_INTERNAL_f281af58_4_k_cu_4f9e83c24cuda3std6ranges3__45__cpo5ssizeE,(_ZN34_INTERNAL_f281af58_4_k_cu_4f9e83c24cuda3std3__45__cpo6cbeginE - _ZN34_INTERNAL_f281af58_4_k_cu_4f9e83c24cuda3std6ranges3__45__cpo5ssizeE)
_ZN34_INTERNAL_f281af58_4_k_cu_4f9e83c24cuda3std6ranges3__45__cpo5ssizeE:
	.zero		1
	.type		_ZN34_INTERNAL_f281af58_4_k_cu_4f9e83c24cuda3std3__45__cpo6cbeginE,@object
	.size		_ZN34_INTERNAL_f281af58_4_k_cu_4f9e83c24cuda3std3__45__cpo6cbeginE,(_ZN34_INTERNAL_f281af58_4_k_cu_4f9e83c24cuda3std6ranges3__45__cpo4cendE - _ZN34_INTERNAL_f281af58_4_k_cu_4f9e83c24cuda3std3__45__cpo6cbeginE)
_ZN34_INTERNAL_f281af58_4_k_cu_4f9e83c24cuda3std3__45__cpo6cbeginE:
	.zero		1
	.type		_ZN34_INTERNAL_f281af58_4_k_cu_4f9e83c24cuda3std6ranges3__45__cpo4cendE,@object
	.size		_ZN34_INTERNAL_f281af58_4_k_cu_4f9e83c24cuda3std6ranges3__45__cpo4cendE,(_ZN34_INTERNAL_f281af58_4_k_cu_4f9e83c24cuda3std3__45__cpo7crbeginE - _ZN34_INTERNAL_f281af58_4_k_cu_4f9e83c24cuda3std6ranges3__45__cpo4cendE)
_ZN34_INTERNAL_f281af58_4_k_cu_4f9e83c24cuda3std6ranges3__45__cpo4cendE:
	.zero		1
	.type		_ZN34_INTERNAL_f281af58_4_k_cu_4f9e83c24cuda3std3__45__cpo7crbeginE,@object
	.size		_ZN34_INTERNAL_f281af58_4_k_cu_4f9e83c24cuda3std3__45__cpo7crbeginE,(_ZN34_INTERNAL_f281af58_4_k_cu_4f9e83c24cuda3std6ranges3__45__cpo4prevE - _ZN34_INTERNAL_f281af58_4_k_cu_4f9e83c24cuda3std3__45__cpo7crbeginE)
_ZN34_INTERNAL_f281af58_4_k_cu_4f9e83c24cuda3std3__45__cpo7crbeginE:
	.zero		1
	.type		_ZN34_INTERNAL_f281af58_4_k_cu_4f9e83c24cuda3std6ranges3__45__cpo4prevE,@object
	.size		_ZN34_INTERNAL_f281af58_4_k_cu_4f9e83c24cuda3std6ranges3__45__cpo4prevE,(_ZN34_INTERNAL_f281af58_4_k_cu_4f9e83c24cuda3std6ranges3__45__cpo9iter_moveE - _ZN34_INTERNAL_f281af58_4_k_cu_4f9e83c24cuda3std6ranges3__45__cpo4prevE)
_ZN34_INTERNAL_f281af58_4_k_cu_4f9e83c24cuda3std6ranges3__45__cpo4prevE:
	.zero		1
	.type		_ZN34_INTERNAL_f281af58_4_k_cu_4f9e83c24cuda3std6ranges3__45__cpo9iter_moveE,@object
	.size		_ZN34_INTERNAL_f281af58_4_k_cu_4f9e83c24cuda3std6ranges3__45__cpo9iter_moveE,(_ZN34_INTERNAL_f281af58_4_k_cu_4f9e83c24cuda3std3__420unreachable_sentinelE - _ZN34_INTERNAL_f281af58_4_k_cu_4f9e83c24cuda3std6ranges3__45__cpo9iter_moveE)
_ZN34_INTERNAL_f281af58_4_k_cu_4f9e83c24cuda3std6ranges3__45__cpo9iter_moveE:
	.zero		1
	.type		_ZN34_INTERNAL_f281af58_4_k_cu_4f9e83c24cuda3std3__420unreachable_sentinelE,@object
	.size		_ZN34_INTERNAL_f281af58_4_k_cu_4f9e83c24cuda3std3__420unreachable_sentinelE,(_ZN34_INTERNAL_f281af58_4_k_cu_4f9e83c24cuda3std6ranges3__45__cpo8distanceE - _ZN34_INTERNAL_f281af58_4_k_cu_4f9e83c24cuda3std3__420unreachable_sentinelE)
_ZN34_INTERNAL_f281af58_4_k_cu_4f9e83c24cuda3std3__420unreachable_sentinelE:
	.zero		1
	.type		_ZN34_INTERNAL_f281af58_4_k_cu_4f9e83c24cuda3std6ranges3__45__cpo8distanceE,@object
	.size		_ZN34_INTERNAL_f281af58_4_k_cu_4f9e83c24cuda3std6ranges3__45__cpo8distanceE,(_ZN34_INTERNAL_f281af58_4_k_cu_4f9e83c24cuda3std3__45__cpo4cendE - _ZN34_INTERNAL_f281af58_4_k_cu_4f9e83c24cuda3std6ranges3__45__cpo8distanceE)
_ZN34_INTERNAL_f281af58_4_k_cu_4f9e83c24cuda3std6ranges3__45__cpo8distanceE:
	.zero		1
	.type		_ZN34_INTERNAL_f281af58_4_k_cu_4f9e83c24cuda3std3__45__cpo4cendE,@object
	.size		_ZN34_INTERNAL_f281af58_4_k_cu_4f9e83c24cuda3std3__45__cpo4cendE,(_ZN34_INTERNAL_f281af58_4_k_cu_4f9e83c24cuda3std6ranges3__45__cpo7advanceE - _ZN34_INTERNAL_f281af58_4_k_cu_4f9e83c24cuda3std3__45__cpo4cendE)
_ZN34_INTERNAL_f281af58_4_k_cu_4f9e83c24cuda3std3__45__cpo4cendE:
	.zero		1
	.type		_ZN34_INTERNAL_f281af58_4_k_cu_4f9e83c24cuda3std6ranges3__45__cpo7advanceE,@object
	.size		_ZN34_INTERNAL_f281af58_4_k_cu_4f9e83c24cuda3std6ranges3__45__cpo7advanceE,(_ZN34_INTERNAL_f281af58_4_k_cu_4f9e83c24cuda3std3__45__cpo5crendE - _ZN34_INTERNAL_f281af58_4_k_cu_4f9e83c24cuda3std6ranges3__45__cpo7advanceE)
_ZN34_INTERNAL_f281af58_4_k_cu_4f9e83c24cuda3std6ranges3__45__cpo7advanceE:
	.zero		1
	.type		_ZN34_INTERNAL_f281af58_4_k_cu_4f9e83c24cuda3std3__45__cpo5crendE,@object
	.size		_ZN34_INTERNAL_f281af58_4_k_cu_4f9e83c24cuda3std3__45__cpo5crendE,(_ZN34_INTERNAL_f281af58_4_k_cu_4f9e83c24cuda3std6ranges3__45__cpo4dataE - _ZN34_INTERNAL_f281af58_4_k_cu_4f9e83c24cuda3std3__45__cpo5crendE)
_ZN34_INTERNAL_f281af58_4_k_cu_4f9e83c24cuda3std3__45__cpo5crendE:
	.zero		1
	.type		_ZN34_INTERNAL_f281af58_4_k_cu_4f9e83c24cuda3std6ranges3__45__cpo4dataE,@object
	.size		_ZN34_INTERNAL_f281af58_4_k_cu_4f9e83c24cuda3std6ranges3__45__cpo4dataE,(_ZN34_INTERNAL_f281af58_4_k_cu_4f9e83c24cuda3std6ranges3__45__cpo5beginE - _ZN34_INTERNAL_f281af58_4_k_cu_4f9e83c24cuda3std6ranges3__45__cpo4dataE)
_ZN34_INTERNAL_f281af58_4_k_cu_4f9e83c24cuda3std6ranges3__45__cpo4dataE:
	.zero		1
	.type		_ZN34_INTERNAL_f281af58_4_k_cu_4f9e83c24cuda3std6ranges3__45__cpo5beginE,@object
	.size		_ZN34_INTERNAL_f281af58_4_k_cu_4f9e83c24cuda3std6ranges3__45__cpo5beginE,(_ZN34_INTERNAL_f281af58_4_k_cu_4f9e83c24cuda3std3__419piecewise_constructE - _ZN34_INTERNAL_f281af58_4_k_cu_4f9e83c24cuda3std6ranges3__45__cpo5beginE)
_ZN34_INTERNAL_f281af58_4_k_cu_4f9e83c24cuda3std6ranges3__45__cpo5beginE:
	.zero		1
	.type		_ZN34_INTERNAL_f281af58_4_k_cu_4f9e83c24cuda3std3__419piecewise_constructE,@object
	.size		_ZN34_INTERNAL_f281af58_4_k_cu_4f9e83c24cuda3std3__419piecewise_constructE,(_ZN34_INTERNAL_f281af58_4_k_cu_4f9e83c24cuda3std6ranges3__45__cpo4sizeE - _ZN34_INTERNAL_f281af58_4_k_cu_4f9e83c24cuda3std3__419piecewise_constructE)
_ZN34_INTERNAL_f281af58_4_k_cu_4f9e83c24cuda3std3__419piecewise_constructE:
	.zero		1
	.type		_ZN34_INTERNAL_f281af58_4_k_cu_4f9e83c24cuda3std6ranges3__45__cpo4sizeE,@object
	.size		_ZN34_INTERNAL_f281af58_4_k_cu_4f9e83c24cuda3std6ranges3__45__cpo4sizeE,(_ZN34_INTERNAL_f281af58_4_k_cu_4f9e83c24cuda3std3__45__cpo3endE - _ZN34_INTERNAL_f281af58_4_k_cu_4f9e83c24cuda3std6ranges3__45__cpo4sizeE)
_ZN34_INTERNAL_f281af58_4_k_cu_4f9e83c24cuda3std6ranges3__45__cpo4sizeE:
	.zero		1
	.type		_ZN34_INTERNAL_f281af58_4_k_cu_4f9e83c24cuda3std3__45__cpo3endE,@object
	.size		_ZN34_INTERNAL_f281af58_4_k_cu_4f9e83c24cuda3std3__45__cpo3endE,(_ZN34_INTERNAL_f281af58_4_k_cu_4f9e83c24cuda3std6ranges3__45__cpo6cbeginE - _ZN34_INTERNAL_f281af58_4_k_cu_4f9e83c24cuda3std3__45__cpo3endE)
_ZN34_INTERNAL_f281af58_4_k_cu_4f9e83c24cuda3std3__45__cpo3endE:
	.zero		1
	.type		_ZN34_INTERNAL_f281af58_4_k_cu_4f9e83c24cuda3std6ranges3__45__cpo6cbeginE,@object
	.size		_ZN34_INTERNAL_f281af58_4_k_cu_4f9e83c24cuda3std6ranges3__45__cpo6cbeginE,(_ZN34_INTERNAL_f281af58_4_k_cu_4f9e83c24cuda3std3__45__cpo4rendE - _ZN34_INTERNAL_f281af58_4_k_cu_4f9e83c24cuda3std6ranges3__45__cpo6cbeginE)
_ZN34_INTERNAL_f281af58_4_k_cu_4f9e83c24cuda3std6ranges3__45__cpo6cbeginE:
	.zero		1
	.type		_ZN34_INTERNAL_f281af58_4_k_cu_4f9e83c24cuda3std3__45__cpo4rendE,@object
	.size		_ZN34_INTERNAL_f281af58_4_k_cu_4f9e83c24cuda3std3__45__cpo4rendE,(_ZN34_INTERNAL_f281af58_4_k_cu_4f9e83c24cuda3std6ranges3__45__cpo4nextE - _ZN34_INTERNAL_f281af58_4_k_cu_4f9e83c24cuda3std3__45__cpo4rendE)
_ZN34_INTERNAL_f281af58_4_k_cu_4f9e83c24cuda3std3__45__cpo4rendE:
	.zero		1
	.type		_ZN34_INTERNAL_f281af58_4_k_cu_4f9e83c24cuda3std6ranges3__45__cpo4nextE,@object
	.size		_ZN34_INTERNAL_f281af58_4_k_cu_4f9e83c24cuda3std6ranges3__45__cpo4nextE,(_ZN34_INTERNAL_f281af58_4_k_cu_4f9e83c24cuda3std6ranges3__45__cpo4swapE - _ZN34_INTERNAL_f281af58_4_k_cu_4f9e83c24cuda3std6ranges3__45__cpo4nextE)
_ZN34_INTERNAL_f281af58_4_k_cu_4f9e83c24cuda3std6ranges3__45__cpo4nextE:
	.zero		1
	.type		_ZN34_INTERNAL_f281af58_4_k_cu_4f9e83c24cuda3std6ranges3__45__cpo4swapE,@object
	.size		_ZN34_INTERNAL_f281af58_4_k_cu_4f9e83c24cuda3std6ranges3__45__cpo4swapE,(.L_13 - _ZN34_INTERNAL_f281af58_4_k_cu_4f9e83c24cuda3std6ranges3__45__cpo4swapE)
_ZN34_INTERNAL_f281af58_4_k_cu_4f9e83c24cuda3std6ranges3__45__cpo4swapE:
	.zero		1
.L_13:


//--------------------- .nv.constant0._ZN3cub18CUB_300001_SM_10006detail11EmptyKernelIvEEvv --------------------------
	.section	.nv.constant0._ZN3cub18CUB_300001_SM_10006detail11EmptyKernelIvEEvv,"a",@progbits
	.sectionflags	@""
	.align	4
.nv.constant0._ZN3cub18CUB_300001_SM_10006detail11EmptyKernelIvEEvv:
	.zero		896


//--------------------- .nv.constant0._Z19init_indices_kernelPjj --------------------------
	.section	.nv.constant0._Z19init_indices_kernelPjj,"a",@progbits
	.sectionflags	@""
	.align	4
.nv.constant0._Z19init_indices_kernelPjj:
	.zero		908


//--------------------- SYMBOLS --------------------------

	.type		.nv.reservedSmem.offset0,@object
	.size		.nv.reservedSmem.offset0,0x4
